	.headerflags	@"EF_CUDA_TEXMODE_UNIFIED EF_CUDA_64BIT_ADDRESS EF_CUDA_ACCELERATORS EF_CUDA_SM90 EF_CUDA_VIRTUAL_SM(EF_CUDA_SM90)"
	.elftype	@"ET_EXEC"


//--------------------- .nv.info                  --------------------------
	.section	.nv.info,"",@"SHT_CUDA_INFO"
	.align	4


	//----- nvinfo : EIATTR_REGCOUNT
	.align		4
        /*0000*/ 	.byte	0x04, 0x2f
        /*0002*/ 	.short	(.L_1 - .L_0)
	.align		4
.L_0:
        /*0004*/ 	.word	index@(triton_poi_fused_convolution_leaky_relu_leaky_relu_backward_2)
        /*0008*/ 	.word	0x0000000c


	//----- nvinfo : EIATTR_MIN_STACK_SIZE
	.align		4
.L_1:
        /*000c*/ 	.byte	0x04, 0x12
        /*000e*/ 	.short	(.L_3 - .L_2)
	.align		4
.L_2:
        /*0010*/ 	.word	index@(triton_poi_fused_convolution_leaky_relu_leaky_relu_backward_2)
        /*0014*/ 	.word	0x00000000


	//----- nvinfo : EIATTR_FRAME_SIZE
	.align		4
.L_3:
        /*0018*/ 	.byte	0x04, 0x11
        /*001a*/ 	.short	(.L_5 - .L_4)
	.align		4
.L_4:
        /*001c*/ 	.word	index@(triton_poi_fused_convolution_leaky_relu_leaky_relu_backward_2)
        /*0020*/ 	.word	0x00000000


	//----- nvinfo : EIATTR_MIN_STACK_SIZE
	.align		4
.L_5:
        /*0024*/ 	.byte	0x04, 0x12
        /*0026*/ 	.short	(.L_7 - .L_6)
	.align		4
.L_6:
        /*0028*/ 	.word	index@(triton_poi_fused_convolution_leaky_relu_leaky_relu_backward_2)
        /*002c*/ 	.word	0x00000000
.L_7:


//--------------------- .nv.info.triton_poi_fused_convolution_leaky_relu_leaky_relu_backward_2 --------------------------
	.section	.nv.info.triton_poi_fused_convolution_leaky_relu_leaky_relu_backward_2,"",@"SHT_CUDA_INFO"
	.sectionflags	@""
	.align	4


	//----- nvinfo : EIATTR_CUDA_API_VERSION
	.align		4
        /*0000*/ 	.byte	0x04, 0x37
        /*0002*/ 	.short	(.L_9 - .L_8)
.L_8:
        /*0004*/ 	.word	0x0000007c


	//----- nvinfo : EIATTR_KPARAM_INFO
	.align		4
.L_9:
        /*0008*/ 	.byte	0x04, 0x17
        /*000a*/ 	.short	(.L_11 - .L_10)
.L_10:
        /*000c*/ 	.word	0x00000000
        /*0010*/ 	.short	0x0003
        /*0012*/ 	.short	0x0018
        /*0014*/ 	.byte	0x00, 0xf0, 0x11, 0x00


	//----- nvinfo : EIATTR_KPARAM_INFO
	.align		4
.L_11:
        /*0018*/ 	.byte	0x04, 0x17
        /*001a*/ 	.short	(.L_13 - .L_12)
.L_12:
        /*001c*/ 	.word	0x00000000
        /*0020*/ 	.short	0x0002
        /*0022*/ 	.short	0x0010
        /*0024*/ 	.byte	0x00, 0xf4, 0x21, 0x00


	//----- nvinfo : EIATTR_KPARAM_INFO
	.align		4
.L_13:
        /*0028*/ 	.byte	0x04, 0x17
        /*002a*/ 	.short	(.L_15 - .L_14)
.L_14:
        /*002c*/ 	.word	0x00000000
        /*0030*/ 	.short	0x0001
        /*0032*/ 	.short	0x0008
        /*0034*/ 	.byte	0x00, 0xf4, 0x21, 0x00


	//----- nvinfo : EIATTR_KPARAM_INFO
	.align		4
.L_15:
        /*0038*/ 	.byte	0x04, 0x17
        /*003a*/ 	.short	(.L_17 - .L_16)
.L_16:
        /*003c*/ 	.word	0x00000000
        /*0040*/ 	.short	0x0000
        /*0042*/ 	.short	0x0000
        /*0044*/ 	.byte	0x00, 0xf4, 0x21, 0x00


	//----- nvinfo : EIATTR_SPARSE_MMA_MASK
	.align		4
.L_17:
        /*0048*/ 	.byte	0x03, 0x50
        /*004a*/ 	.short	0x0000


	//----- nvinfo : EIATTR_MAXREG_COUNT
	.align		4
        /*004c*/ 	.byte	0x03, 0x1b
        /*004e*/ 	.short	0x00ff


	//----- nvinfo : EIATTR_EXIT_INSTR_OFFSETS
	.align		4
        /*0050*/ 	.byte	0x04, 0x1c
        /*0052*/ 	.short	(.L_19 - .L_18)


	//   ....[0]....
.L_18:
        /*0054*/ 	.word	0x000001e0


	//   ....[1]....
        /*0058*/ 	.word	0x00000200


	//----- nvinfo : EIATTR_REQNTID
	.align		4
.L_19:
        /*005c*/ 	.byte	0x04, 0x10
        /*005e*/ 	.short	(.L_21 - .L_20)
.L_20:
        /*0060*/ 	.word	0x00000080
        /*0064*/ 	.word	0x00000001
        /*0068*/ 	.word	0x00000001


	//----- nvinfo : EIATTR_CBANK_PARAM_SIZE
	.align		4
.L_21:
        /*006c*/ 	.byte	0x03, 0x19
        /*006e*/ 	.short	0x001c


	//----- nvinfo : EIATTR_PARAM_CBANK
	.align		4
        /*0070*/ 	.byte	0x04, 0x0a
        /*0072*/ 	.short	(.L_23 - .L_22)
	.align		4
.L_22:
        /*0074*/ 	.word	index@(.nv.constant0.triton_poi_fused_convolution_leaky_relu_leaky_relu_backward_2)
        /*0078*/ 	.short	0x0210
        /*007a*/ 	.short	0x001c


	//----- nvinfo : EIATTR_SW_WAR
	.align		4
.L_23:
        /*007c*/ 	.byte	0x04, 0x36
        /*007e*/ 	.short	(.L_25 - .L_24)
.L_24:
        /*0080*/ 	.word	0x00000008
.L_25:


//--------------------- .nv.callgraph             --------------------------
	.section	.nv.callgraph,"",@"SHT_CUDA_CALLGRAPH"
	.align	4
	.sectionentsize	8
	.align		4
        /*0000*/ 	.word	0x00000000
	.align		4
        /*0004*/ 	.word	0xffffffff
	.align		4
        /*0008*/ 	.word	0x00000000
	.align		4
        /*000c*/ 	.word	0xfffffffe
	.align		4
        /*0010*/ 	.word	0x00000000
	.align		4
        /*0014*/ 	.word	0xfffffffd
	.align		4
        /*0018*/ 	.word	0x00000000
	.align		4
        /*001c*/ 	.word	0xfffffffc


//--------------------- .text.triton_poi_fused_convolution_leaky_relu_leaky_relu_backward_2 --------------------------
	.section	.text.triton_poi_fused_convolution_leaky_relu_leaky_relu_backward_2,"ax",@progbits
	.align	128
        .global         triton_poi_fused_convolution_leaky_relu_leaky_relu_backward_2
        .type           triton_poi_fused_convolution_leaky_relu_leaky_relu_backward_2,@function
        .size           triton_poi_fused_convolution_leaky_relu_leaky_relu_backward_2,(.L_x_1 - triton_poi_fused_convolution_leaky_relu_leaky_relu_backward_2)
        .other          triton_poi_fused_convolution_leaky_relu_leaky_relu_backward_2,@"STO_CUDA_ENTRY STV_DEFAULT"
triton_poi_fused_convolution_leaky_relu_leaky_relu_backward_2:
.text.triton_poi_fused_convolution_leaky_relu_leaky_relu_backward_2:
[----:B------:R-:W0:Y:S02]  /*0000*/  LDC R1, c[0x0][0x28] ;  /* 0x00000a00ff017b82 */ /* 0x000e240000000800 */
[----:B------:R-:W1:Y:S01]  /*0010*/  S2R R0, SR_TID.X ;  /* 0x0000000000007919 */ /* 0x000e620000002100 */
[----:B------:R-:W2:Y:S01]  /*0020*/  LDC.64 R4, c[0x0][0x218] ;  /* 0x00008600ff047b82 */ /* 0x000ea20000000a00 */
[----:B------:R-:W-:Y:S01]  /*0030*/  ULDC.64 UR4, c[0x0][0x208] ;  /* 0x0000820000047ab9 */ /* 0x000fe20000000a00 */
[----:B------:R-:W-:Y:S01]  /*0040*/  ULDC.64 UR6, c[0x0][0x220] ;  /* 0x0000880000067ab9 */ /* 0x000fe20000000a00 */
[----:B------:R-:W3:Y:S01]  /*0050*/  S2R R7, SR_CTAID.X ;  /* 0x0000000000077919 */ /* 0x000ee20000002500 */
[----:B-1----:R-:W-:Y:S02]  /*0060*/  LOP3.LUT R0, R0, 0x7f, RZ, 0xc0, !PT ;  /* 0x0000007f00007812 */ /* 0x002fe400078ec0ff */
[----:B---3--:R-:W-:-:S03]  /*0070*/  SHF.R.S32.HI R2, RZ, 0x18, R7 ;  /* 0x00000018ff027819 */ /* 0x008fc60000011407 */
[----:B------:R-:W-:Y:S01]  /*0080*/  IMAD R7, R7, 0x80, R0 ;  /* 0x0000008007077824 */ /* 0x000fe200078e0200 */
[----:B------:R-:W-:Y:S02]  /*0090*/  SGXT R0, R2, 0x1 ;  /* 0x000000010200781a */ /* 0x000fe40000000200 */
[----:B------:R-:W1:Y:S02]  /*00a0*/  LDC.64 R2, c[0x0][0x210] ;  /* 0x00008400ff027b82 */ /* 0x000e640000000a00 */
[----:B------:R-:W-:Y:S02]  /*00b0*/  ISETP.GE.AND P0, PT, R7, 0x800, PT ;  /* 0x000008000700780c */ /* 0x000fe40003f06270 */
[----:B------:R-:W-:-:S04]  /*00c0*/  LEA.HI R0, R0, R7, RZ, 0x4 ;  /* 0x0000000700007211 */ /* 0x000fc800078f20ff */
[----:B------:R-:W-:-:S04]  /*00d0*/  SHF.R.S32.HI R0, RZ, 0x4, R0 ;  /* 0x00000004ff007819 */ /* 0x000fc80000011400 */
[----:B------:R-:W-:-:S04]  /*00e0*/  LEA.HI R6, R0, R0, RZ, 0x5 ;  /* 0x0000000000067211 */ /* 0x000fc800078f28ff */
[----:B------:R-:W-:-:S05]  /*00f0*/  LOP3.LUT R9, R6, 0xffffffe0, RZ, 0xc0, !PT ;  /* 0xffffffe006097812 */ /* 0x000fca00078ec0ff */
[----:B------:R-:W-:Y:S02]  /*0100*/  IMAD.IADD R9, R0, 0x1, -R9 ;  /* 0x0000000100097824 */ /* 0x000fe400078e0a09 */
[----:B------:R-:W-:Y:S02]  /*0110*/  IMAD.MOV.U32 R0, RZ, RZ, RZ ;  /* 0x000000ffff007224 */ /* 0x000fe400078e00ff */
[----:B--2---:R-:W-:-:S04]  /*0120*/  IMAD.WIDE R4, R9, 0x4, R4 ;  /* 0x0000000409047825 */ /* 0x004fc800078e0204 */
[----:B------:R-:W-:Y:S02]  /*0130*/  IMAD.MOV.U32 R9, RZ, RZ, RZ ;  /* 0x000000ffff097224 */ /* 0x000fe400078e00ff */
[----:B-1----:R-:W-:-:S04]  /*0140*/  IMAD.WIDE R2, R7, 0x4, R2 ;  /* 0x0000000407027825 */ /* 0x002fc800078e0202 */
[----:B------:R-:W2:Y:S04]  /*0150*/  @!P0 LDG.E.EL R9, desc[UR4][R4.64] ;  /* 0x0000000404098981 */ /* 0x000ea8000c2e1900 */
[----:B------:R-:W2:Y:S01]  /*0160*/  @!P0 LDG.E R0, desc[UR4][R2.64] ;  /* 0x0000000402008981 */ /* 0x000ea2000c1e1900 */
[----:B------:R-:W-:-:S04]  /*0170*/  IADD3 R6, P2, R7, UR6, RZ ;  /* 0x0000000607067c10 */ /* 0x000fc8000ff5e0ff */
[----:B------:R-:W-:Y:S02]  /*0180*/  LEA.HI.X.SX32 R7, R7, UR7, 0x1, P2 ;  /* 0x0000000707077c11 */ /* 0x000fe400090f0eff */
[----:B--2---:R-:W-:Y:S01]  /*0190*/  FSETP.GT.AND P1, PT, R0, -R9, PT ;  /* 0x800000090000720b */ /* 0x004fe20003f24000 */
[----:B------:R-:W-:-:S12]  /*01a0*/  FADD R0, R9, R0 ;  /* 0x0000000009007221 */ /* 0x000fd80000000000 */
[----:B------:R-:W-:-:S05]  /*01b0*/  @!P1 FMUL R0, R0, 0.20000000298023223877 ;  /* 0x3e4ccccd00009820 */ /* 0x000fca0000400000 */
[----:B------:R-:W-:-:S04]  /*01c0*/  FSETP.GT.AND P1, PT, R0, RZ, PT ;  /* 0x000000ff0000720b */ /* 0x000fc80003f24000 */
[----:B------:R-:W-:Y:S01]  /*01d0*/  SEL R9, RZ, 0x1, !P1 ;  /* 0x00000001ff097807 */ /* 0x000fe20004800000 */
[----:B------:R-:W-:Y:S08]  /*01e0*/  @P0 EXIT ;  /* 0x000000000000094d */ /* 0x000ff00003800000 */
[----:B------:R-:W-:Y:S01]  /*01f0*/  STG.E.U8 desc[UR4][R6.64], R9 ;  /* 0x0000000906007986 */ /* 0x000fe2000c101104 */
[----:B------:R-:W-:Y:S05]  /*0200*/  EXIT ;  /* 0x000000000000794d */ /* 0x000fea0003800000 */
.L_x_0:
[----:B------:R-:W-:-:S00]  /*0210*/  BRA `(.L_x_0) ;  /* 0xfffffffc00fc7947 */ /* 0x000fc0000383ffff */
[----:B------:R-:W-:-:S00]  /*0220*/  NOP ;  /* 0x0000000000007918 */ /* 0x000fc00000000000 */
        /* <DEDUP_REMOVED lines=13> */
.L_x_1:


//--------------------- .nv.constant0.triton_poi_fused_convolution_leaky_relu_leaky_relu_backward_2 --------------------------
	.section	.nv.constant0.triton_poi_fused_convolution_leaky_relu_leaky_relu_backward_2,"a",@progbits
	.sectionflags	@""
	.align	4
.nv.constant0.triton_poi_fused_convolution_leaky_relu_leaky_relu_backward_2:
	.zero		556
